//
// Generated by NVIDIA NVVM Compiler
//
// Compiler Build ID: CL-36424714
// Cuda compilation tools, release 13.0, V13.0.88
// Based on NVVM 20.0.0
//

.version 9.0
.target sm_100
.address_size 64

	// .globl	_Z6vecAddPiS_S_

.visible .entry _Z6vecAddPiS_S_(
	.param .u64 .ptr .align 1 _Z6vecAddPiS_S__param_0,
	.param .u64 .ptr .align 1 _Z6vecAddPiS_S__param_1,
	.param .u64 .ptr .align 1 _Z6vecAddPiS_S__param_2
)
{
	.reg .pred 	%p<2>;
	.reg .b32 	%r<8>;
	.reg .b64 	%rd<11>;

	ld.param.u64 	%rd1, [_Z6vecAddPiS_S__param_0];
	ld.param.u64 	%rd2, [_Z6vecAddPiS_S__param_1];
	ld.param.u64 	%rd3, [_Z6vecAddPiS_S__param_2];
	mov.u32 	%r2, %ctaid.x;
	mov.u32 	%r3, %ntid.x;
	mov.u32 	%r4, %tid.x;
	mad.lo.s32 	%r1, %r2, %r3, %r4;
	setp.gt.s32 	%p1, %r1, 4999;
	@%p1 bra 	$L__BB0_2;
	cvta.to.global.u64 	%rd4, %rd1;
	cvta.to.global.u64 	%rd5, %rd2;
	cvta.to.global.u64 	%rd6, %rd3;
	mul.wide.s32 	%rd7, %r1, 4;
	add.s64 	%rd8, %rd4, %rd7;
	ld.global.u32 	%r5, [%rd8];
	add.s64 	%rd9, %rd5, %rd7;
	ld.global.u32 	%r6, [%rd9];
	add.s32 	%r7, %r6, %r5;
	add.s64 	%rd10, %rd6, %rd7;
	st.global.u32 	[%rd10], %r7;
$L__BB0_2:
	ret;

}


// ===== COMPILED SASS (sm_100) =====

	.target	sm_100

	.elftype	@"ET_EXEC"


//--------------------- .note.nv.tkinfo           --------------------------
	.section	.note.nv.tkinfo,"",@"SHT_NOTE"
	.sectionflags	@"SHF_NOTE_NV_TKINFO"
	.tkinfo
        /*0018*/ 	.word	0x00000002
        /*0030*/ 	.string	""
        /*0030*/ 	.string	"ptxas"
        /*0030*/ 	.string	"Cuda compilation tools, release 13.0, V13.0.88"
        /*0030*/ 	.string	"Build cuda_13.0.r13.0/compiler.36424714_0"
        /*0030*/ 	.string	"-arch sm_100 -m 64 "



//--------------------- .note.nv.cuinfo           --------------------------
	.section	.note.nv.cuinfo,"",@"SHT_NOTE"
	.sectionflags	@"SHF_NOTE_NV_CUINFO"
        /*0018*/ 	.short	0x0002
        /*001a*/ 	.short	0x0064
        /*001c*/ 	.short	0x0082
	.zero		2


//--------------------- .nv.info                  --------------------------
	.section	.nv.info,"",@"SHT_CUDA_INFO"
	.align	4


	//----- nvinfo : EIATTR_REGCOUNT
	.align		4
        /*0000*/ 	.byte	0x04, 0x2f
        /*0002*/ 	.short	(.L_1 - .L_0)
	.align		4
.L_0:
        /*0004*/ 	.word	index@(_Z6vecAddPiS_S_)
        /*0008*/ 	.word	0x0000000c


	//----- nvinfo : EIATTR_FRAME_SIZE
	.align		4
.L_1:
        /*000c*/ 	.byte	0x04, 0x11
        /*000e*/ 	.short	(.L_3 - .L_2)
	.align		4
.L_2:
        /*0010*/ 	.word	index@(_Z6vecAddPiS_S_)
        /*0014*/ 	.word	0x00000000


	//----- nvinfo : EIATTR_MIN_STACK_SIZE
	.align		4
.L_3:
        /*0018*/ 	.byte	0x04, 0x12
        /*001a*/ 	.short	(.L_5 - .L_4)
	.align		4
.L_4:
        /*001c*/ 	.word	index@(_Z6vecAddPiS_S_)
        /*0020*/ 	.word	0x00000000
.L_5:


//--------------------- .nv.compat                --------------------------
	.section	.nv.compat,"",@"SHT_CUDA_COMPAT_INFO"
	.align	4
        /*0000*/ 	.byte	0x02, 0x09, 0x00, 0x00, 0x02, 0x02, 0x01, 0x00, 0x02, 0x05, 0x05, 0x00, 0x03, 0x07, 0x01, 0x01
        /*0010*/ 	.byte	0x02, 0x03, 0x00, 0x00, 0x02, 0x06, 0x01, 0x00, 0x04, 0x0b, 0x08, 0x00, 0x09, 0x00, 0x00, 0x00
        /*0020*/ 	.byte	0x00, 0x00, 0x00, 0x00


//--------------------- .nv.info._Z6vecAddPiS_S_  --------------------------
	.section	.nv.info._Z6vecAddPiS_S_,"",@"SHT_CUDA_INFO"
	.sectionflags	@""
	.align	4


	//----- nvinfo : EIATTR_CUDA_API_VERSION
	.align		4
        /*0000*/ 	.byte	0x04, 0x37
        /*0002*/ 	.short	(.L_7 - .L_6)
.L_6:
        /*0004*/ 	.word	0x00000082


	//----- nvinfo : EIATTR_KPARAM_INFO
	.align		4
.L_7:
        /*0008*/ 	.byte	0x04, 0x17
        /*000a*/ 	.short	(.L_9 - .L_8)
.L_8:
        /*000c*/ 	.word	0x00000000
        /*0010*/ 	.short	0x0002
        /*0012*/ 	.short	0x0010
        /*0014*/ 	.byte	0x00, 0xf5, 0x21, 0x00


	//----- nvinfo : EIATTR_KPARAM_INFO
	.align		4
.L_9:
        /*0018*/ 	.byte	0x04, 0x17
        /*001a*/ 	.short	(.L_11 - .L_10)
.L_10:
        /*001c*/ 	.word	0x00000000
        /*0020*/ 	.short	0x0001
        /*0022*/ 	.short	0x0008
        /*0024*/ 	.byte	0x00, 0xf5, 0x21, 0x00


	//----- nvinfo : EIATTR_KPARAM_INFO
	.align		4
.L_11:
        /*0028*/ 	.byte	0x04, 0x17
        /*002a*/ 	.short	(.L_13 - .L_12)
.L_12:
        /*002c*/ 	.word	0x00000000
        /*0030*/ 	.short	0x0000
        /*0032*/ 	.short	0x0000
        /*0034*/ 	.byte	0x00, 0xf5, 0x21, 0x00


	//----- nvinfo : EIATTR_SPARSE_MMA_MASK
	.align		4
.L_13:
        /*0038*/ 	.byte	0x03, 0x50
        /*003a*/ 	.short	0x0000


	//----- nvinfo : EIATTR_MAXREG_COUNT
	.align		4
        /*003c*/ 	.byte	0x03, 0x1b
        /*003e*/ 	.short	0x00ff


	//----- nvinfo : EIATTR_MERCURY_ISA_VERSION
	.align		4
        /*0040*/ 	.byte	0x03, 0x5f
        /*0042*/ 	.short	0x0101


	//----- nvinfo : EIATTR_VRC_CTA_INIT_COUNT
	.align		4
        /*0044*/ 	.byte	0x02, 0x4a
	.zero		1
	.zero		1


	//----- nvinfo : EIATTR_EXIT_INSTR_OFFSETS
	.align		4
        /*0048*/ 	.byte	0x04, 0x1c
        /*004a*/ 	.short	(.L_15 - .L_14)


	//   ....[0]....
.L_14:
        /*004c*/ 	.word	0x00000060


	//   ....[1]....
        /*0050*/ 	.word	0x00000120


	//----- nvinfo : EIATTR_CBANK_PARAM_SIZE
	.align		4
.L_15:
        /*0054*/ 	.byte	0x03, 0x19
        /*0056*/ 	.short	0x0018


	//----- nvinfo : EIATTR_PARAM_CBANK
	.align		4
        /*0058*/ 	.byte	0x04, 0x0a
        /*005a*/ 	.short	(.L_17 - .L_16)
	.align		4
.L_16:
        /*005c*/ 	.word	index@(.nv.constant0._Z6vecAddPiS_S_)
        /*0060*/ 	.short	0x0380
        /*0062*/ 	.short	0x0018


	//----- nvinfo : EIATTR_SW_WAR
	.align		4
.L_17:
        /*0064*/ 	.byte	0x04, 0x36
        /*0066*/ 	.short	(.L_19 - .L_18)
.L_18:
        /*0068*/ 	.word	0x00000008
.L_19:


//--------------------- .nv.callgraph             --------------------------
	.section	.nv.callgraph,"",@"SHT_CUDA_CALLGRAPH"
	.align	4
	.sectionentsize	8
	.align		4
        /*0000*/ 	.word	0x00000000
	.align		4
        /*0004*/ 	.word	0xffffffff
	.align		4
        /*0008*/ 	.word	0x00000000
	.align		4
        /*000c*/ 	.word	0xfffffffe
	.align		4
        /*0010*/ 	.word	0x00000000
	.align		4
        /*0014*/ 	.word	0xfffffffd
	.align		4
        /*0018*/ 	.word	0x00000000
	.align		4
        /*001c*/ 	.word	0xfffffffc


//--------------------- .text._Z6vecAddPiS_S_     --------------------------
	.section	.text._Z6vecAddPiS_S_,"ax",@progbits
	.align	128
        .global         _Z6vecAddPiS_S_
        .type           _Z6vecAddPiS_S_,@function
        .size           _Z6vecAddPiS_S_,(.L_x_1 - _Z6vecAddPiS_S_)
        .other          _Z6vecAddPiS_S_,@"STO_CUDA_ENTRY STV_DEFAULT"
_Z6vecAddPiS_S_:
.text._Z6vecAddPiS_S_:
[----:B------:R-:W-:Y:S01]  /*0000*/  LDC R1, c[0x0][0x37c] ;  /* 0x0000df00ff017b82 */ /* 0x000fe20000000800 */
[----:B------:R-:W0:Y:S07]  /*0010*/  S2R R0, SR_TID.X ;  /* 0x0000000000007919 */ /* 0x000e2e0000002100 */
[----:B------:R-:W0:Y:S08]  /*0020*/  S2UR UR4, SR_CTAID.X ;  /* 0x00000000000479c3 */ /* 0x000e300000002500 */
[----:B------:R-:W0:Y:S02]  /*0030*/  LDC R9, c[0x0][0x360] ;  /* 0x0000d800ff097b82 */ /* 0x000e240000000800 */
[----:B0-----:R-:W-:-:S05]  /*0040*/  IMAD R9, R9, UR4, R0 ;  /* 0x0000000409097c24 */ /* 0x001fca000f8e0200 */
[----:B------:R-:W-:-:S13]  /*0050*/  ISETP.GT.AND P0, PT, R9, 0x1387, PT ;  /* 0x000013870900780c */ /* 0x000fda0003f04270 */
[----:B------:R-:W-:Y:S05]  /*0060*/  @P0 EXIT ;  /* 0x000000000000094d */ /* 0x000fea0003800000 */
[----:B------:R-:W0:Y:S01]  /*0070*/  LDC.64 R2, c[0x0][0x380] ;  /* 0x0000e000ff027b82 */ /* 0x000e220000000a00 */
[----:B------:R-:W1:Y:S07]  /*0080*/  LDCU.64 UR4, c[0x0][0x358] ;  /* 0x00006b00ff0477ac */ /* 0x000e6e0008000a00 */
[----:B------:R-:W2:Y:S08]  /*0090*/  LDC.64 R4, c[0x0][0x388] ;  /* 0x0000e200ff047b82 */ /* 0x000eb00000000a00 */
[----:B------:R-:W3:Y:S01]  /*00a0*/  LDC.64 R6, c[0x0][0x390] ;  /* 0x0000e400ff067b82 */ /* 0x000ee20000000a00 */
[----:B0-----:R-:W-:-:S06]  /*00b0*/  IMAD.WIDE R2, R9, 0x4, R2 ;  /* 0x0000000409027825 */ /* 0x001fcc00078e0202 */
[----:B-1----:R-:W4:Y:S01]  /*00c0*/  LDG.E R2, desc[UR4][R2.64] ;  /* 0x0000000402027981 */ /* 0x002f22000c1e1900 */
[----:B--2---:R-:W-:-:S06]  /*00d0*/  IMAD.WIDE R4, R9, 0x4, R4 ;  /* 0x0000000409047825 */ /* 0x004fcc00078e0204 */
[----:B------:R-:W4:Y:S01]  /*00e0*/  LDG.E R5, desc[UR4][R4.64] ;  /* 0x0000000404057981 */ /* 0x000f22000c1e1900 */
[----:B---3--:R-:W-:Y:S01]  /*00f0*/  IMAD.WIDE R6, R9, 0x4, R6 ;  /* 0x0000000409067825 */ /* 0x008fe200078e0206 */
[----:B----4-:R-:W-:-:S05]  /*0100*/  IADD3 R9, PT, PT, R2, R5, RZ ;  /* 0x0000000502097210 */ /* 0x010fca0007ffe0ff */
[----:B------:R-:W-:Y:S01]  /*0110*/  STG.E desc[UR4][R6.64], R9 ;  /* 0x0000000906007986 */ /* 0x000fe2000c101904 */
[----:B------:R-:W-:Y:S05]  /*0120*/  EXIT ;  /* 0x000000000000794d */ /* 0x000fea0003800000 */
.L_x_0:
[----:B------:R-:W-:-:S00]  /*0130*/  BRA `(.L_x_0) ;  /* 0xfffffffc00fc7947 */ /* 0x000fc0000383ffff */
[----:B------:R-:W-:-:S00]  /*0140*/  NOP ;  /* 0x0000000000007918 */ /* 0x000fc00000000000 */
        /* <DEDUP_REMOVED lines=11> */
.L_x_1:


//--------------------- .nv.shared.reserved.0     --------------------------
	.section	.nv.shared.reserved.0,"aw",@nobits
	.weak		__nv_reservedSMEM_offset_0_alias
	.size		__nv_reservedSMEM_offset_0_alias, 0, 64
	.other		__nv_reservedSMEM_offset_0_alias,@"STO_CUDA_RESERVED_SHARED STV_DEFAULT"
__nv_reservedSMEM_offset_0_alias:
	.zero		0
	.zero		64


//--------------------- .nv.constant0._Z6vecAddPiS_S_ --------------------------
	.section	.nv.constant0._Z6vecAddPiS_S_,"a",@progbits
	.sectionflags	@""
	.align	4
.nv.constant0._Z6vecAddPiS_S_:
	.zero		920


//--------------------- SYMBOLS --------------------------

	.type		.nv.reservedSmem.offset0,@object
	.size		.nv.reservedSmem.offset0,0x4
